//
// Generated by NVIDIA NVVM Compiler
//
// Compiler Build ID: CL-36424714
// Cuda compilation tools, release 13.0, V13.0.88
// Based on NVVM 20.0.0
//

.version 9.0
.target sm_100
.address_size 64

	// .globl	_Z21checkAtomicAddSupportv

.visible .entry _Z21checkAtomicAddSupportv()
{


	ret;

}


// ===== COMPILED SASS (sm_100) =====

	.target	sm_100

	.elftype	@"ET_EXEC"


//--------------------- .note.nv.tkinfo           --------------------------
	.section	.note.nv.tkinfo,"",@"SHT_NOTE"
	.sectionflags	@"SHF_NOTE_NV_TKINFO"
	.tkinfo
        /*0018*/ 	.word	0x00000002
        /*0030*/ 	.string	""
        /*0030*/ 	.string	"ptxas"
        /*0030*/ 	.string	"Cuda compilation tools, release 13.0, V13.0.88"
        /*0030*/ 	.string	"Build cuda_13.0.r13.0/compiler.36424714_0"
        /*0030*/ 	.string	"-arch sm_100 -m 64 "



//--------------------- .note.nv.cuinfo           --------------------------
	.section	.note.nv.cuinfo,"",@"SHT_NOTE"
	.sectionflags	@"SHF_NOTE_NV_CUINFO"
        /*0018*/ 	.short	0x0002
        /*001a*/ 	.short	0x0064
        /*001c*/ 	.short	0x0082
	.zero		2


//--------------------- .nv.info                  --------------------------
	.section	.nv.info,"",@"SHT_CUDA_INFO"
	.align	4


	//----- nvinfo : EIATTR_REGCOUNT
	.align		4
        /*0000*/ 	.byte	0x04, 0x2f
        /*0002*/ 	.short	(.L_1 - .L_0)
	.align		4
.L_0:
        /*0004*/ 	.word	index@(_Z21checkAtomicAddSupportv)
        /*0008*/ 	.word	0x00000004


	//----- nvinfo : EIATTR_FRAME_SIZE
	.align		4
.L_1:
        /*000c*/ 	.byte	0x04, 0x11
        /*000e*/ 	.short	(.L_3 - .L_2)
	.align		4
.L_2:
        /*0010*/ 	.word	index@(_Z21checkAtomicAddSupportv)
        /*0014*/ 	.word	0x00000000


	//----- nvinfo : EIATTR_MIN_STACK_SIZE
	.align		4
.L_3:
        /*0018*/ 	.byte	0x04, 0x12
        /*001a*/ 	.short	(.L_5 - .L_4)
	.align		4
.L_4:
        /*001c*/ 	.word	index@(_Z21checkAtomicAddSupportv)
        /*0020*/ 	.word	0x00000000
.L_5:


//--------------------- .nv.compat                --------------------------
	.section	.nv.compat,"",@"SHT_CUDA_COMPAT_INFO"
	.align	4
        /*0000*/ 	.byte	0x02, 0x09, 0x00, 0x00, 0x02, 0x02, 0x01, 0x00, 0x02, 0x05, 0x05, 0x00, 0x03, 0x07, 0x01, 0x01
        /*0010*/ 	.byte	0x02, 0x03, 0x00, 0x00, 0x02, 0x06, 0x01, 0x00, 0x04, 0x0b, 0x08, 0x00, 0x09, 0x00, 0x00, 0x00
        /*0020*/ 	.byte	0x00, 0x00, 0x00, 0x00


//--------------------- .nv.info._Z21checkAtomicAddSupportv --------------------------
	.section	.nv.info._Z21checkAtomicAddSupportv,"",@"SHT_CUDA_INFO"
	.sectionflags	@""
	.align	4


	//----- nvinfo : EIATTR_CUDA_API_VERSION
	.align		4
        /*0000*/ 	.byte	0x04, 0x37
        /*0002*/ 	.short	(.L_7 - .L_6)
.L_6:
        /*0004*/ 	.word	0x00000082


	//----- nvinfo : EIATTR_SPARSE_MMA_MASK
	.align		4
.L_7:
        /*0008*/ 	.byte	0x03, 0x50
        /*000a*/ 	.short	0x0000


	//----- nvinfo : EIATTR_MAXREG_COUNT
	.align		4
        /*000c*/ 	.byte	0x03, 0x1b
        /*000e*/ 	.short	0x00ff


	//----- nvinfo : EIATTR_MERCURY_ISA_VERSION
	.align		4
        /*0010*/ 	.byte	0x03, 0x5f
        /*0012*/ 	.short	0x0101


	//----- nvinfo : EIATTR_VRC_CTA_INIT_COUNT
	.align		4
        /*0014*/ 	.byte	0x02, 0x4a
	.zero		1
	.zero		1


	//----- nvinfo : EIATTR_EXIT_INSTR_OFFSETS
	.align		4
        /*0018*/ 	.byte	0x04, 0x1c
        /*001a*/ 	.short	(.L_9 - .L_8)


	//   ....[0]....
.L_8:
        /*001c*/ 	.word	0x00000010


	//----- nvinfo : EIATTR_SW_WAR
	.align		4
.L_9:
        /*0020*/ 	.byte	0x04, 0x36
        /*0022*/ 	.short	(.L_11 - .L_10)
.L_10:
        /*0024*/ 	.word	0x00000008
.L_11:


//--------------------- .nv.callgraph             --------------------------
	.section	.nv.callgraph,"",@"SHT_CUDA_CALLGRAPH"
	.align	4
	.sectionentsize	8
	.align		4
        /*0000*/ 	.word	0x00000000
	.align		4
        /*0004*/ 	.word	0xffffffff
	.align		4
        /*0008*/ 	.word	0x00000000
	.align		4
        /*000c*/ 	.word	0xfffffffe
	.align		4
        /*0010*/ 	.word	0x00000000
	.align		4
        /*0014*/ 	.word	0xfffffffd
	.align		4
        /*0018*/ 	.word	0x00000000
	.align		4
        /*001c*/ 	.word	0xfffffffc


//--------------------- .text._Z21checkAtomicAddSupportv --------------------------
	.section	.text._Z21checkAtomicAddSupportv,"ax",@progbits
	.align	128
        .global         _Z21checkAtomicAddSupportv
        .type           _Z21checkAtomicAddSupportv,@function
        .size           _Z21checkAtomicAddSupportv,(.L_x_1 - _Z21checkAtomicAddSupportv)
        .other          _Z21checkAtomicAddSupportv,@"STO_CUDA_ENTRY STV_DEFAULT"
_Z21checkAtomicAddSupportv:
.text._Z21checkAtomicAddSupportv:
[----:B------:R-:W-:Y:S01]  /*0000*/  LDC R1, c[0x0][0x37c] ;  /* 0x0000df00ff017b82 */ /* 0x000fe20000000800 */
[----:B------:R-:W-:Y:S05]  /*0010*/  EXIT ;  /* 0x000000000000794d */ /* 0x000fea0003800000 */
.L_x_0:
[----:B------:R-:W-:-:S00]  /*0020*/  BRA `(.L_x_0) ;  /* 0xfffffffc00fc7947 */ /* 0x000fc0000383ffff */
[----:B------:R-:W-:-:S00]  /*0030*/  NOP ;  /* 0x0000000000007918 */ /* 0x000fc00000000000 */
        /* <DEDUP_REMOVED lines=12> */
.L_x_1:


//--------------------- .nv.shared.reserved.0     --------------------------
	.section	.nv.shared.reserved.0,"aw",@nobits
	.weak		__nv_reservedSMEM_offset_0_alias
	.size		__nv_reservedSMEM_offset_0_alias, 0, 64
	.other		__nv_reservedSMEM_offset_0_alias,@"STO_CUDA_RESERVED_SHARED STV_DEFAULT"
__nv_reservedSMEM_offset_0_alias:
	.zero		0
	.zero		64


//--------------------- .nv.constant0._Z21checkAtomicAddSupportv --------------------------
	.section	.nv.constant0._Z21checkAtomicAddSupportv,"a",@progbits
	.sectionflags	@""
	.align	4
.nv.constant0._Z21checkAtomicAddSupportv:
	.zero		896


//--------------------- SYMBOLS --------------------------

	.type		.nv.reservedSmem.offset0,@object
	.size		.nv.reservedSmem.offset0,0x4
